	.headerflags	@"EF_CUDA_TEXMODE_UNIFIED EF_CUDA_64BIT_ADDRESS EF_CUDA_ACCELERATORS EF_CUDA_SM90 EF_CUDA_VIRTUAL_SM(EF_CUDA_SM90)"
	.elftype	@"ET_EXEC"


//--------------------- .nv.info                  --------------------------
	.section	.nv.info,"",@"SHT_CUDA_INFO"
	.align	4


	//----- nvinfo : EIATTR_REGCOUNT
	.align		4
        /*0000*/ 	.byte	0x04, 0x2f
        /*0002*/ 	.short	(.L_3 - .L_2)
	.align		4
.L_2:
        /*0004*/ 	.word	index@(triton_poi_fused__native_batch_norm_legit_no_training_relu_0)
        /*0008*/ 	.word	0x00000011


	//----- nvinfo : EIATTR_MIN_STACK_SIZE
	.align		4
.L_3:
        /*000c*/ 	.byte	0x04, 0x12
        /*000e*/ 	.short	(.L_5 - .L_4)
	.align		4
.L_4:
        /*0010*/ 	.word	index@(triton_poi_fused__native_batch_norm_legit_no_training_relu_0)
        /*0014*/ 	.word	0x00000000


	//----- nvinfo : EIATTR_FRAME_SIZE
	.align		4
.L_5:
        /*0018*/ 	.byte	0x04, 0x11
        /*001a*/ 	.short	(.L_7 - .L_6)
	.align		4
.L_6:
        /*001c*/ 	.word	index@(triton_poi_fused__native_batch_norm_legit_no_training_relu_0)
        /*0020*/ 	.word	0x00000000


	//----- nvinfo : EIATTR_MIN_STACK_SIZE
	.align		4
.L_7:
        /*0024*/ 	.byte	0x04, 0x12
        /*0026*/ 	.short	(.L_9 - .L_8)
	.align		4
.L_8:
        /*0028*/ 	.word	index@(triton_poi_fused__native_batch_norm_legit_no_training_relu_0)
        /*002c*/ 	.word	0x00000000
.L_9:


//--------------------- .nv.info.triton_poi_fused__native_batch_norm_legit_no_training_relu_0 --------------------------
	.section	.nv.info.triton_poi_fused__native_batch_norm_legit_no_training_relu_0,"",@"SHT_CUDA_INFO"
	.sectionflags	@""
	.align	4


	//----- nvinfo : EIATTR_CUDA_API_VERSION
	.align		4
        /*0000*/ 	.byte	0x04, 0x37
        /*0002*/ 	.short	(.L_11 - .L_10)
.L_10:
        /*0004*/ 	.word	0x0000007c


	//----- nvinfo : EIATTR_KPARAM_INFO
	.align		4
.L_11:
        /*0008*/ 	.byte	0x04, 0x17
        /*000a*/ 	.short	(.L_13 - .L_12)
.L_12:
        /*000c*/ 	.word	0x00000000
        /*0010*/ 	.short	0x0006
        /*0012*/ 	.short	0x0030
        /*0014*/ 	.byte	0x00, 0xf0, 0x11, 0x00


	//----- nvinfo : EIATTR_KPARAM_INFO
	.align		4
.L_13:
        /*0018*/ 	.byte	0x04, 0x17
        /*001a*/ 	.short	(.L_15 - .L_14)
.L_14:
        /*001c*/ 	.word	0x00000000
        /*0020*/ 	.short	0x0005
        /*0022*/ 	.short	0x0028
        /*0024*/ 	.byte	0x00, 0xf4, 0x21, 0x00


	//----- nvinfo : EIATTR_KPARAM_INFO
	.align		4
.L_15:
        /*0028*/ 	.byte	0x04, 0x17
        /*002a*/ 	.short	(.L_17 - .L_16)
.L_16:
        /*002c*/ 	.word	0x00000000
        /*0030*/ 	.short	0x0004
        /*0032*/ 	.short	0x0020
        /*0034*/ 	.byte	0x00, 0xf4, 0x21, 0x00


	//----- nvinfo : EIATTR_KPARAM_INFO
	.align		4
.L_17:
        /*0038*/ 	.byte	0x04, 0x17
        /*003a*/ 	.short	(.L_19 - .L_18)
.L_18:
        /*003c*/ 	.word	0x00000000
        /*0040*/ 	.short	0x0003
        /*0042*/ 	.short	0x0018
        /*0044*/ 	.byte	0x00, 0xf4, 0x21, 0x00


	//----- nvinfo : EIATTR_KPARAM_INFO
	.align		4
.L_19:
        /*0048*/ 	.byte	0x04, 0x17
        /*004a*/ 	.short	(.L_21 - .L_20)
.L_20:
        /*004c*/ 	.word	0x00000000
        /*0050*/ 	.short	0x0002
        /*0052*/ 	.short	0x0010
        /*0054*/ 	.byte	0x00, 0xf4, 0x21, 0x00


	//----- nvinfo : EIATTR_KPARAM_INFO
	.align		4
.L_21:
        /*0058*/ 	.byte	0x04, 0x17
        /*005a*/ 	.short	(.L_23 - .L_22)
.L_22:
        /*005c*/ 	.word	0x00000000
        /*0060*/ 	.short	0x0001
        /*0062*/ 	.short	0x0008
        /*0064*/ 	.byte	0x00, 0xf4, 0x21, 0x00


	//----- nvinfo : EIATTR_KPARAM_INFO
	.align		4
.L_23:
        /*0068*/ 	.byte	0x04, 0x17
        /*006a*/ 	.short	(.L_25 - .L_24)
.L_24:
        /*006c*/ 	.word	0x00000000
        /*0070*/ 	.short	0x0000
        /*0072*/ 	.short	0x0000
        /*0074*/ 	.byte	0x00, 0xf4, 0x21, 0x00


	//----- nvinfo : EIATTR_SPARSE_MMA_MASK
	.align		4
.L_25:
        /*0078*/ 	.byte	0x03, 0x50
        /*007a*/ 	.short	0x0000


	//----- nvinfo : EIATTR_MAXREG_COUNT
	.align		4
        /*007c*/ 	.byte	0x03, 0x1b
        /*007e*/ 	.short	0x00ff


	//----- nvinfo : EIATTR_EXIT_INSTR_OFFSETS
	.align		4
        /*0080*/ 	.byte	0x04, 0x1c
        /*0082*/ 	.short	(.L_27 - .L_26)


	//   ....[0]....
.L_26:
        /*0084*/ 	.word	0x000003b0


	//----- nvinfo : EIATTR_REQNTID
	.align		4
.L_27:
        /*0088*/ 	.byte	0x04, 0x10
        /*008a*/ 	.short	(.L_29 - .L_28)
.L_28:
        /*008c*/ 	.word	0x00000100
        /*0090*/ 	.word	0x00000001
        /*0094*/ 	.word	0x00000001


	//----- nvinfo : EIATTR_CBANK_PARAM_SIZE
	.align		4
.L_29:
        /*0098*/ 	.byte	0x03, 0x19
        /*009a*/ 	.short	0x0034


	//----- nvinfo : EIATTR_PARAM_CBANK
	.align		4
        /*009c*/ 	.byte	0x04, 0x0a
        /*009e*/ 	.short	(.L_31 - .L_30)
	.align		4
.L_30:
        /*00a0*/ 	.word	index@(.nv.constant0.triton_poi_fused__native_batch_norm_legit_no_training_relu_0)
        /*00a4*/ 	.short	0x0210
        /*00a6*/ 	.short	0x0034


	//----- nvinfo : EIATTR_SW_WAR
	.align		4
.L_31:
        /*00a8*/ 	.byte	0x04, 0x36
        /*00aa*/ 	.short	(.L_33 - .L_32)
.L_32:
        /*00ac*/ 	.word	0x00000008
.L_33:


//--------------------- .nv.callgraph             --------------------------
	.section	.nv.callgraph,"",@"SHT_CUDA_CALLGRAPH"
	.align	4
	.sectionentsize	8
	.align		4
        /*0000*/ 	.word	0x00000000
	.align		4
        /*0004*/ 	.word	0xffffffff
	.align		4
        /*0008*/ 	.word	0x00000000
	.align		4
        /*000c*/ 	.word	0xfffffffe
	.align		4
        /*0010*/ 	.word	0x00000000
	.align		4
        /*0014*/ 	.word	0xfffffffd
	.align		4
        /*0018*/ 	.word	0x00000000
	.align		4
        /*001c*/ 	.word	0xfffffffc


//--------------------- .nv.constant4             --------------------------
	.section	.nv.constant4,"a",@progbits
	.align	8
	.align		8
.nv.constant4:
        /*0000*/ 	.dword	_$_str
	.align		8
        /*0008*/ 	.dword	_$_str_$_2


//--------------------- .text.triton_poi_fused__native_batch_norm_legit_no_training_relu_0 --------------------------
	.section	.text.triton_poi_fused__native_batch_norm_legit_no_training_relu_0,"ax",@progbits
	.align	128
        .global         triton_poi_fused__native_batch_norm_legit_no_training_relu_0
        .type           triton_poi_fused__native_batch_norm_legit_no_training_relu_0,@function
        .size           triton_poi_fused__native_batch_norm_legit_no_training_relu_0,(.L_x_1 - triton_poi_fused__native_batch_norm_legit_no_training_relu_0)
        .other          triton_poi_fused__native_batch_norm_legit_no_training_relu_0,@"STO_CUDA_ENTRY STV_DEFAULT"
triton_poi_fused__native_batch_norm_legit_no_training_relu_0:
.text.triton_poi_fused__native_batch_norm_legit_no_training_relu_0:
[----:B------:R-:W-:Y:S01]  /*0000*/  LDC R1, c[0x0][0x28] ;  /* 0x00000a00ff017b82 */ /* 0x000fe20000000800 */
[----:B------:R-:W1:Y:S07]  /*0010*/  S2R R0, SR_TID.X ;  /* 0x0000000000007919 */ /* 0x000e6e0000002100 */
[----:B------:R-:W2:Y:S01]  /*0020*/  LDC.64 R6, c[0x0][0x220] ;  /* 0x00008800ff067b82 */ /* 0x000ea20000000a00 */
[----:B------:R-:W-:Y:S01]  /*0030*/  ULDC.64 UR4, c[0x0][0x208] ;  /* 0x0000820000047ab9 */ /* 0x000fe20000000a00 */
[----:B------:R-:W3:Y:S06]  /*0040*/  S2R R5, SR_CTAID.X ;  /* 0x0000000000057919 */ /* 0x000eec0000002500 */
[----:B------:R-:W4:Y:S08]  /*0050*/  LDC.64 R8, c[0x0][0x228] ;  /* 0x00008a00ff087b82 */ /* 0x000f300000000a00 */
[----:B------:R-:W5:Y:S01]  /*0060*/  LDC.64 R10, c[0x0][0x230] ;  /* 0x00008c00ff0a7b82 */ /* 0x000f620000000a00 */
[----:B-1----:R-:W-:Y:S01]  /*0070*/  IMAD.SHL.U32 R0, R0, 0x2, RZ ;  /* 0x0000000200007824 */ /* 0x002fe200078e00ff */
[----:B---3--:R-:W-:-:S04]  /*0080*/  SHF.R.S32.HI R3, RZ, 0x16, R5 ;  /* 0x00000016ff037819 */ /* 0x008fc80000011405 */
[----:B------:R-:W-:Y:S02]  /*0090*/  LOP3.LUT R0, R0, 0x1fe, RZ, 0xc0, !PT ;  /* 0x000001fe00007812 */ /* 0x000fe400078ec0ff */
[----:B------:R-:W-:Y:S02]  /*00a0*/  SGXT R3, R3, 0x1 ;  /* 0x000000010303781a */ /* 0x000fe40000000200 */
[----:B------:R-:W-:Y:S02]  /*00b0*/  LEA R0, R5, R0, 0x9 ;  /* 0x0000000005007211 */ /* 0x000fe400078e48ff */
[----:B------:R-:W1:Y:S02]  /*00c0*/  LDC.64 R4, c[0x0][0x218] ;  /* 0x00008600ff047b82 */ /* 0x000e640000000a00 */
[----:B------:R-:W-:-:S04]  /*00d0*/  LEA.HI R3, R3, R0, RZ, 0x10 ;  /* 0x0000000003037211 */ /* 0x000fc800078f80ff */
[C---:B------:R-:W-:Y:S02]  /*00e0*/  PRMT R2, R3.reuse, 0xbb32, RZ ;  /* 0x0000bb3203027816 */ /* 0x040fe400000000ff */
[----:B------:R-:W-:Y:S02]  /*00f0*/  PRMT R3, R3, 0x7632, R3 ;  /* 0x0000763203037816 */ /* 0x000fe40000000003 */
[----:B------:R-:W-:-:S04]  /*0100*/  SHF.R.S32.HI R2, RZ, 0xf, R2 ;  /* 0x0000000fff027819 */ /* 0x000fc80000011402 */
[----:B------:R-:W-:-:S04]  /*0110*/  LOP3.LUT R2, R2, 0xffff, RZ, 0xc0, !PT ;  /* 0x0000ffff02027812 */ /* 0x000fc800078ec0ff */
[----:B------:R-:W-:-:S04]  /*0120*/  LEA.HI R2, R2, R3, RZ, 0x16 ;  /* 0x0000000302027211 */ /* 0x000fc800078fb0ff */
[----:B------:R-:W-:-:S05]  /*0130*/  LOP3.LUT R2, R2, 0xffc0, RZ, 0xc0, !PT ;  /* 0x0000ffc002027812 */ /* 0x000fca00078ec0ff */
[----:B------:R-:W-:-:S05]  /*0140*/  IMAD.MOV R2, RZ, RZ, -R2 ;  /* 0x000000ffff027224 */ /* 0x000fca00078e0a02 */
[----:B------:R-:W-:-:S04]  /*0150*/  PRMT R2, R2, 0x7710, RZ ;  /* 0x0000771002027816 */ /* 0x000fc800000000ff */
[----:B------:R-:W-:-:S04]  /*0160*/  IADD3 R3, R3, R2, RZ ;  /* 0x0000000203037210 */ /* 0x000fc80007ffe0ff */
[----:B------:R-:W-:Y:S02]  /*0170*/  PRMT R13, R3, 0x9910, RZ ;  /* 0x00009910030d7816 */ /* 0x000fe400000000ff */
[----:B------:R-:W3:Y:S03]  /*0180*/  LDC.64 R2, c[0x0][0x210] ;  /* 0x00008400ff027b82 */ /* 0x000ee60000000a00 */
[----:B--2---:R-:W-:-:S06]  /*0190*/  IMAD.WIDE R6, R13, 0x4, R6 ;  /* 0x000000040d067825 */ /* 0x004fcc00078e0206 */
[----:B------:R-:W2:Y:S01]  /*01a0*/  LDG.E.EL R6, desc[UR4][R6.64] ;  /* 0x0000000406067981 */ /* 0x000ea2000c2e1900 */
[----:B-1----:R-:W-:-:S05]  /*01b0*/  IMAD.WIDE R4, R13, 0x4, R4 ;  /* 0x000000040d047825 */ /* 0x002fca00078e0204 */
[----:B------:R1:W2:Y:S01]  /*01c0*/  LDG.E.EL R12, desc[UR4][R4.64] ;  /* 0x00000004040c7981 */ /* 0x0002a2000c2e1900 */
[----:B---3--:R-:W-:Y:S01]  /*01d0*/  IMAD.WIDE R2, R0, 0x4, R2 ;  /* 0x0000000400027825 */ /* 0x008fe200078e0202 */
[----:B-1----:R-:W1:Y:S05]  /*01e0*/  LDC.64 R4, c[0x0][0x238] ;  /* 0x00008e00ff047b82 */ /* 0x002e6a0000000a00 */
[----:B------:R-:W3:Y:S01]  /*01f0*/  LDG.E.64 R2, desc[UR4][R2.64] ;  /* 0x0000000402027981 */ /* 0x000ee2000c1e1b00 */
[----:B----4-:R-:W-:-:S04]  /*0200*/  IMAD.WIDE R8, R13, 0x4, R8 ;  /* 0x000000040d087825 */ /* 0x010fc800078e0208 */
[----:B-----5:R-:W-:Y:S02]  /*0210*/  IMAD.WIDE R10, R13, 0x4, R10 ;  /* 0x000000040d0a7825 */ /* 0x020fe400078e020a */
[----:B------:R-:W4:Y:S04]  /*0220*/  LDG.E.EL R8, desc[UR4][R8.64] ;  /* 0x0000000408087981 */ /* 0x000f28000c2e1900 */
[----:B------:R-:W4:Y:S01]  /*0230*/  LDG.E.EL R11, desc[UR4][R10.64] ;  /* 0x000000040a0b7981 */ /* 0x000f22000c2e1900 */
[----:B------:R-:W-:Y:S02]  /*0240*/  IMAD.MOV.U32 R14, RZ, RZ, 0x3e800000 ;  /* 0x3e800000ff0e7424 */ /* 0x000fe400078e00ff */
[----:B-1----:R-:W-:-:S04]  /*0250*/  IMAD.WIDE R4, R0, 0x4, R4 ;  /* 0x0000000400047825 */ /* 0x002fc800078e0204 */
[----:B--2---:R-:W-:-:S04]  /*0260*/  FADD R6, R6, 9.9999997473787516356e-06 ;  /* 0x3727c5ac06067421 */ /* 0x004fc80000000000 */
[----:B------:R-:W1:Y:S02]  /*0270*/  MUFU.SQRT R7, R6 ;  /* 0x0000000600077308 */ /* 0x000e640000002000 */
[C---:B-1----:R-:W-:Y:S02]  /*0280*/  FSETP.GT.AND P0, PT, R7.reuse, 8.50705917302346158658e+37, PT ;  /* 0x7e8000000700780b */ /* 0x042fe40003f04000 */
[----:B------:R-:W-:-:S11]  /*0290*/  FSETP.GEU.AND P1, PT, R7, 1.175494350822287508e-38, PT ;  /* 0x008000000700780b */ /* 0x000fd60003f2e000 */
[----:B------:R-:W-:-:S04]  /*02a0*/  @P0 FMUL R7, R7, 0.25 ;  /* 0x3e80000007070820 */ /* 0x000fc80000400000 */
[----:B------:R-:W-:-:S06]  /*02b0*/  @!P1 FMUL R7, R7, 16777216 ;  /* 0x4b80000007079820 */ /* 0x000fcc0000400000 */
[----:B------:R-:W1:Y:S01]  /*02c0*/  MUFU.RCP R7, R7 ;  /* 0x0000000700077308 */ /* 0x000e620000001000 */
[----:B------:R-:W-:Y:S01]  /*02d0*/  FSEL R14, R14, 1, P0 ;  /* 0x3f8000000e0e7808 */ /* 0x000fe20000000000 */
[----:B---3--:R-:W-:-:S04]  /*02e0*/  FADD R2, R2, -R12 ;  /* 0x8000000c02027221 */ /* 0x008fc80000000000 */
[----:B------:R-:W-:Y:S01]  /*02f0*/  @!P1 FMUL R14, R14, 16777216 ;  /* 0x4b8000000e0e9820 */ /* 0x000fe20000400000 */
[----:B------:R-:W-:-:S03]  /*0300*/  FADD R3, R3, -R12 ;  /* 0x8000000c03037221 */ /* 0x000fc60000000000 */
[----:B-1----:R-:W-:-:S04]  /*0310*/  FMUL R14, R7, R14 ;  /* 0x0000000e070e7220 */ /* 0x002fc80000400000 */
[-C--:B------:R-:W-:Y:S01]  /*0320*/  FMUL R2, R2, R14.reuse ;  /* 0x0000000e02027220 */ /* 0x080fe20000400000 */
[----:B------:R-:W-:-:S03]  /*0330*/  FMUL R14, R3, R14 ;  /* 0x0000000e030e7220 */ /* 0x000fc60000400000 */
[C-C-:B----4-:R-:W-:Y:S01]  /*0340*/  FFMA R2, R8.reuse, R2, R11.reuse ;  /* 0x0000000208027223 */ /* 0x150fe2000000000b */
[----:B------:R-:W-:-:S04]  /*0350*/  FFMA R14, R8, R14, R11 ;  /* 0x0000000e080e7223 */ /* 0x000fc8000000000b */
[----:B------:R-:W-:Y:S02]  /*0360*/  FSETP.GEU.AND P0, PT, R2, RZ, PT ;  /* 0x000000ff0200720b */ /* 0x000fe40003f0e000 */
[----:B------:R-:W-:Y:S02]  /*0370*/  FSETP.GEU.AND P1, PT, R14, RZ, PT ;  /* 0x000000ff0e00720b */ /* 0x000fe40003f2e000 */
[----:B------:R-:W-:Y:S02]  /*0380*/  FSEL R2, R2, RZ, P0 ;  /* 0x000000ff02027208 */ /* 0x000fe40000000000 */
[----:B------:R-:W-:-:S05]  /*0390*/  FSEL R3, R14, RZ, P1 ;  /* 0x000000ff0e037208 */ /* 0x000fca0000800000 */
[----:B------:R-:W-:Y:S01]  /*03a0*/  STG.E.64 desc[UR4][R4.64], R2 ;  /* 0x0000000204007986 */ /* 0x000fe2000c101b04 */
[----:B------:R-:W-:Y:S05]  /*03b0*/  EXIT ;  /* 0x000000000000794d */ /* 0x000fea0003800000 */
.L_x_0:
[----:B------:R-:W-:-:S00]  /*03c0*/  BRA `(.L_x_0) ;  /* 0xfffffffc00fc7947 */ /* 0x000fc0000383ffff */
[----:B------:R-:W-:-:S00]  /*03d0*/  NOP ;  /* 0x0000000000007918 */ /* 0x000fc00000000000 */
        /* <DEDUP_REMOVED lines=10> */
.L_x_1:


//--------------------- .nv.global.init           --------------------------
	.section	.nv.global.init,"aw",@progbits
.nv.global.init:
	.type		_$_str,@object
	.size		_$_str,(_$_str_$_2 - _$_str)
_$_str:
        /*0000*/ 	.byte	0x5f, 0x5f, 0x43, 0x55, 0x44, 0x41, 0x5f, 0x46, 0x54, 0x5a, 0x00
	.type		_$_str_$_2,@object
	.size		_$_str_$_2,(.L_1 - _$_str_$_2)
_$_str_$_2:
        /*000b*/ 	.byte	0x5f, 0x5f, 0x43, 0x55, 0x44, 0x41, 0x5f, 0x50, 0x52, 0x45, 0x43, 0x5f, 0x53, 0x51, 0x52, 0x54
        /*001b*/ 	.byte	0x00
.L_1:


//--------------------- .nv.constant0.triton_poi_fused__native_batch_norm_legit_no_training_relu_0 --------------------------
	.section	.nv.constant0.triton_poi_fused__native_batch_norm_legit_no_training_relu_0,"a",@progbits
	.sectionflags	@""
	.align	4
.nv.constant0.triton_poi_fused__native_batch_norm_legit_no_training_relu_0:
	.zero		580
